//
// Generated by NVIDIA NVVM Compiler
//
// Compiler Build ID: CL-36424714
// Cuda compilation tools, release 13.0, V13.0.88
// Based on NVVM 20.0.0
//

.version 9.0
.target sm_100
.address_size 64

	// .globl	_Z6matAddPA2_iS0_S0_

.visible .entry _Z6matAddPA2_iS0_S0_(
	.param .u64 .ptr .align 1 _Z6matAddPA2_iS0_S0__param_0,
	.param .u64 .ptr .align 1 _Z6matAddPA2_iS0_S0__param_1,
	.param .u64 .ptr .align 1 _Z6matAddPA2_iS0_S0__param_2
)
{
	.reg .b32 	%r<6>;
	.reg .b64 	%rd<15>;

	ld.param.u64 	%rd1, [_Z6matAddPA2_iS0_S0__param_0];
	ld.param.u64 	%rd2, [_Z6matAddPA2_iS0_S0__param_1];
	ld.param.u64 	%rd3, [_Z6matAddPA2_iS0_S0__param_2];
	cvta.to.global.u64 	%rd4, %rd3;
	cvta.to.global.u64 	%rd5, %rd2;
	cvta.to.global.u64 	%rd6, %rd1;
	mov.u32 	%r1, %tid.x;
	mul.wide.u32 	%rd7, %r1, 8;
	add.s64 	%rd8, %rd6, %rd7;
	mov.u32 	%r2, %tid.y;
	mul.wide.u32 	%rd9, %r2, 4;
	add.s64 	%rd10, %rd8, %rd9;
	ld.global.u32 	%r3, [%rd10];
	add.s64 	%rd11, %rd5, %rd7;
	add.s64 	%rd12, %rd11, %rd9;
	ld.global.u32 	%r4, [%rd12];
	add.s32 	%r5, %r4, %r3;
	add.s64 	%rd13, %rd4, %rd7;
	add.s64 	%rd14, %rd13, %rd9;
	st.global.u32 	[%rd14], %r5;
	ret;

}


// ===== COMPILED SASS (sm_100) =====

	.target	sm_100

	.elftype	@"ET_EXEC"


//--------------------- .note.nv.tkinfo           --------------------------
	.section	.note.nv.tkinfo,"",@"SHT_NOTE"
	.sectionflags	@"SHF_NOTE_NV_TKINFO"
	.tkinfo
        /*0018*/ 	.word	0x00000002
        /*0030*/ 	.string	""
        /*0030*/ 	.string	"ptxas"
        /*0030*/ 	.string	"Cuda compilation tools, release 13.0, V13.0.88"
        /*0030*/ 	.string	"Build cuda_13.0.r13.0/compiler.36424714_0"
        /*0030*/ 	.string	"-arch sm_100 -m 64 "



//--------------------- .note.nv.cuinfo           --------------------------
	.section	.note.nv.cuinfo,"",@"SHT_NOTE"
	.sectionflags	@"SHF_NOTE_NV_CUINFO"
        /*0018*/ 	.short	0x0002
        /*001a*/ 	.short	0x0064
        /*001c*/ 	.short	0x0082
	.zero		2


//--------------------- .nv.info                  --------------------------
	.section	.nv.info,"",@"SHT_CUDA_INFO"
	.align	4


	//----- nvinfo : EIATTR_REGCOUNT
	.align		4
        /*0000*/ 	.byte	0x04, 0x2f
        /*0002*/ 	.short	(.L_1 - .L_0)
	.align		4
.L_0:
        /*0004*/ 	.word	index@(_Z6matAddPA2_iS0_S0_)
        /*0008*/ 	.word	0x0000000e


	//----- nvinfo : EIATTR_FRAME_SIZE
	.align		4
.L_1:
        /*000c*/ 	.byte	0x04, 0x11
        /*000e*/ 	.short	(.L_3 - .L_2)
	.align		4
.L_2:
        /*0010*/ 	.word	index@(_Z6matAddPA2_iS0_S0_)
        /*0014*/ 	.word	0x00000000


	//----- nvinfo : EIATTR_MIN_STACK_SIZE
	.align		4
.L_3:
        /*0018*/ 	.byte	0x04, 0x12
        /*001a*/ 	.short	(.L_5 - .L_4)
	.align		4
.L_4:
        /*001c*/ 	.word	index@(_Z6matAddPA2_iS0_S0_)
        /*0020*/ 	.word	0x00000000
.L_5:


//--------------------- .nv.compat                --------------------------
	.section	.nv.compat,"",@"SHT_CUDA_COMPAT_INFO"
	.align	4
        /*0000*/ 	.byte	0x02, 0x09, 0x00, 0x00, 0x02, 0x02, 0x01, 0x00, 0x02, 0x05, 0x05, 0x00, 0x03, 0x07, 0x01, 0x01
        /*0010*/ 	.byte	0x02, 0x03, 0x00, 0x00, 0x02, 0x06, 0x01, 0x00, 0x04, 0x0b, 0x08, 0x00, 0x09, 0x00, 0x00, 0x00
        /*0020*/ 	.byte	0x00, 0x00, 0x00, 0x00


//--------------------- .nv.info._Z6matAddPA2_iS0_S0_ --------------------------
	.section	.nv.info._Z6matAddPA2_iS0_S0_,"",@"SHT_CUDA_INFO"
	.sectionflags	@""
	.align	4


	//----- nvinfo : EIATTR_CUDA_API_VERSION
	.align		4
        /*0000*/ 	.byte	0x04, 0x37
        /*0002*/ 	.short	(.L_7 - .L_6)
.L_6:
        /*0004*/ 	.word	0x00000082


	//----- nvinfo : EIATTR_KPARAM_INFO
	.align		4
.L_7:
        /*0008*/ 	.byte	0x04, 0x17
        /*000a*/ 	.short	(.L_9 - .L_8)
.L_8:
        /*000c*/ 	.word	0x00000000
        /*0010*/ 	.short	0x0002
        /*0012*/ 	.short	0x0010
        /*0014*/ 	.byte	0x00, 0xf5, 0x21, 0x00


	//----- nvinfo : EIATTR_KPARAM_INFO
	.align		4
.L_9:
        /*0018*/ 	.byte	0x04, 0x17
        /*001a*/ 	.short	(.L_11 - .L_10)
.L_10:
        /*001c*/ 	.word	0x00000000
        /*0020*/ 	.short	0x0001
        /*0022*/ 	.short	0x0008
        /*0024*/ 	.byte	0x00, 0xf5, 0x21, 0x00


	//----- nvinfo : EIATTR_KPARAM_INFO
	.align		4
.L_11:
        /*0028*/ 	.byte	0x04, 0x17
        /*002a*/ 	.short	(.L_13 - .L_12)
.L_12:
        /*002c*/ 	.word	0x00000000
        /*0030*/ 	.short	0x0000
        /*0032*/ 	.short	0x0000
        /*0034*/ 	.byte	0x00, 0xf5, 0x21, 0x00


	//----- nvinfo : EIATTR_SPARSE_MMA_MASK
	.align		4
.L_13:
        /*0038*/ 	.byte	0x03, 0x50
        /*003a*/ 	.short	0x0000


	//----- nvinfo : EIATTR_MAXREG_COUNT
	.align		4
        /*003c*/ 	.byte	0x03, 0x1b
        /*003e*/ 	.short	0x00ff


	//----- nvinfo : EIATTR_MERCURY_ISA_VERSION
	.align		4
        /*0040*/ 	.byte	0x03, 0x5f
        /*0042*/ 	.short	0x0101


	//----- nvinfo : EIATTR_VRC_CTA_INIT_COUNT
	.align		4
        /*0044*/ 	.byte	0x02, 0x4a
	.zero		1
	.zero		1


	//----- nvinfo : EIATTR_EXIT_INSTR_OFFSETS
	.align		4
        /*0048*/ 	.byte	0x04, 0x1c
        /*004a*/ 	.short	(.L_15 - .L_14)


	//   ....[0]....
.L_14:
        /*004c*/ 	.word	0x00000110


	//----- nvinfo : EIATTR_CBANK_PARAM_SIZE
	.align		4
.L_15:
        /*0050*/ 	.byte	0x03, 0x19
        /*0052*/ 	.short	0x0018


	//----- nvinfo : EIATTR_PARAM_CBANK
	.align		4
        /*0054*/ 	.byte	0x04, 0x0a
        /*0056*/ 	.short	(.L_17 - .L_16)
	.align		4
.L_16:
        /*0058*/ 	.word	index@(.nv.constant0._Z6matAddPA2_iS0_S0_)
        /*005c*/ 	.short	0x0380
        /*005e*/ 	.short	0x0018


	//----- nvinfo : EIATTR_SW_WAR
	.align		4
.L_17:
        /*0060*/ 	.byte	0x04, 0x36
        /*0062*/ 	.short	(.L_19 - .L_18)
.L_18:
        /*0064*/ 	.word	0x00000008
.L_19:


//--------------------- .nv.callgraph             --------------------------
	.section	.nv.callgraph,"",@"SHT_CUDA_CALLGRAPH"
	.align	4
	.sectionentsize	8
	.align		4
        /*0000*/ 	.word	0x00000000
	.align		4
        /*0004*/ 	.word	0xffffffff
	.align		4
        /*0008*/ 	.word	0x00000000
	.align		4
        /*000c*/ 	.word	0xfffffffe
	.align		4
        /*0010*/ 	.word	0x00000000
	.align		4
        /*0014*/ 	.word	0xfffffffd
	.align		4
        /*0018*/ 	.word	0x00000000
	.align		4
        /*001c*/ 	.word	0xfffffffc


//--------------------- .text._Z6matAddPA2_iS0_S0_ --------------------------
	.section	.text._Z6matAddPA2_iS0_S0_,"ax",@progbits
	.align	128
        .global         _Z6matAddPA2_iS0_S0_
        .type           _Z6matAddPA2_iS0_S0_,@function
        .size           _Z6matAddPA2_iS0_S0_,(.L_x_1 - _Z6matAddPA2_iS0_S0_)
        .other          _Z6matAddPA2_iS0_S0_,@"STO_CUDA_ENTRY STV_DEFAULT"
_Z6matAddPA2_iS0_S0_:
.text._Z6matAddPA2_iS0_S0_:
[----:B------:R-:W-:Y:S01]  /*0000*/  LDC R1, c[0x0][0x37c] ;  /* 0x0000df00ff017b82 */ /* 0x000fe20000000800 */
[----:B------:R-:W0:Y:S07]  /*0010*/  S2R R9, SR_TID.X ;  /* 0x0000000000097919 */ /* 0x000e2e0000002100 */
[----:B------:R-:W0:Y:S01]  /*0020*/  LDC.64 R2, c[0x0][0x380] ;  /* 0x0000e000ff027b82 */ /* 0x000e220000000a00 */
[----:B------:R-:W1:Y:S01]  /*0030*/  LDCU.64 UR4, c[0x0][0x358] ;  /* 0x00006b00ff0477ac */ /* 0x000e620008000a00 */
[----:B------:R-:W2:Y:S06]  /*0040*/  S2R R11, SR_TID.Y ;  /* 0x00000000000b7919 */ /* 0x000eac0000002200 */
[----:B------:R-:W3:Y:S08]  /*0050*/  LDC.64 R4, c[0x0][0x388] ;  /* 0x0000e200ff047b82 */ /* 0x000ef00000000a00 */
[----:B------:R-:W4:Y:S01]  /*0060*/  LDC.64 R6, c[0x0][0x390] ;  /* 0x0000e400ff067b82 */ /* 0x000f220000000a00 */
[----:B0-----:R-:W-:-:S04]  /*0070*/  IMAD.WIDE.U32 R2, R9, 0x8, R2 ;  /* 0x0000000809027825 */ /* 0x001fc800078e0002 */
[----:B---3--:R-:W-:-:S04]  /*0080*/  IMAD.WIDE.U32 R4, R9, 0x8, R4 ;  /* 0x0000000809047825 */ /* 0x008fc800078e0004 */
[----:B--2---:R-:W-:-:S04]  /*0090*/  IMAD.WIDE.U32 R2, R11, 0x4, R2 ;  /* 0x000000040b027825 */ /* 0x004fc800078e0002 */
[----:B------:R-:W-:Y:S02]  /*00a0*/  IMAD.WIDE.U32 R4, R11, 0x4, R4 ;  /* 0x000000040b047825 */ /* 0x000fe400078e0004 */
[----:B-1----:R-:W2:Y:S04]  /*00b0*/  LDG.E R2, desc[UR4][R2.64] ;  /* 0x0000000402027981 */ /* 0x002ea8000c1e1900 */
[----:B------:R-:W2:Y:S01]  /*00c0*/  LDG.E R5, desc[UR4][R4.64] ;  /* 0x0000000404057981 */ /* 0x000ea2000c1e1900 */
[----:B----4-:R-:W-:-:S04]  /*00d0*/  IMAD.WIDE.U32 R6, R9, 0x8, R6 ;  /* 0x0000000809067825 */ /* 0x010fc800078e0006 */
[----:B------:R-:W-:Y:S01]  /*00e0*/  IMAD.WIDE.U32 R6, R11, 0x4, R6 ;  /* 0x000000040b067825 */ /* 0x000fe200078e0006 */
[----:B--2---:R-:W-:-:S05]  /*00f0*/  IADD3 R9, PT, PT, R2, R5, RZ ;  /* 0x0000000502097210 */ /* 0x004fca0007ffe0ff */
[----:B------:R-:W-:Y:S01]  /*0100*/  STG.E desc[UR4][R6.64], R9 ;  /* 0x0000000906007986 */ /* 0x000fe2000c101904 */
[----:B------:R-:W-:Y:S05]  /*0110*/  EXIT ;  /* 0x000000000000794d */ /* 0x000fea0003800000 */
.L_x_0:
[----:B------:R-:W-:-:S00]  /*0120*/  BRA `(.L_x_0) ;  /* 0xfffffffc00fc7947 */ /* 0x000fc0000383ffff */
[----:B------:R-:W-:-:S00]  /*0130*/  NOP ;  /* 0x0000000000007918 */ /* 0x000fc00000000000 */
        /* <DEDUP_REMOVED lines=12> */
.L_x_1:


//--------------------- .nv.shared.reserved.0     --------------------------
	.section	.nv.shared.reserved.0,"aw",@nobits
	.weak		__nv_reservedSMEM_offset_0_alias
	.size		__nv_reservedSMEM_offset_0_alias, 0, 64
	.other		__nv_reservedSMEM_offset_0_alias,@"STO_CUDA_RESERVED_SHARED STV_DEFAULT"
__nv_reservedSMEM_offset_0_alias:
	.zero		0
	.zero		64


//--------------------- .nv.constant0._Z6matAddPA2_iS0_S0_ --------------------------
	.section	.nv.constant0._Z6matAddPA2_iS0_S0_,"a",@progbits
	.sectionflags	@""
	.align	4
.nv.constant0._Z6matAddPA2_iS0_S0_:
	.zero		920


//--------------------- SYMBOLS --------------------------

	.type		.nv.reservedSmem.offset0,@object
	.size		.nv.reservedSmem.offset0,0x4
